	.headerflags	@"EF_CUDA_TEXMODE_UNIFIED EF_CUDA_64BIT_ADDRESS EF_CUDA_ACCELERATORS EF_CUDA_SM90 EF_CUDA_VIRTUAL_SM(EF_CUDA_SM90)"
	.elftype	@"ET_EXEC"


//--------------------- .nv.info                  --------------------------
	.section	.nv.info,"",@"SHT_CUDA_INFO"
	.align	4


	//----- nvinfo : EIATTR_REGCOUNT
	.align		4
        /*0000*/ 	.byte	0x04, 0x2f
        /*0002*/ 	.short	(.L_1 - .L_0)
	.align		4
.L_0:
        /*0004*/ 	.word	index@(triton_poi_fused_convolution_14)
        /*0008*/ 	.word	0x0000001c


	//----- nvinfo : EIATTR_MIN_STACK_SIZE
	.align		4
.L_1:
        /*000c*/ 	.byte	0x04, 0x12
        /*000e*/ 	.short	(.L_3 - .L_2)
	.align		4
.L_2:
        /*0010*/ 	.word	index@(triton_poi_fused_convolution_14)
        /*0014*/ 	.word	0x00000000


	//----- nvinfo : EIATTR_FRAME_SIZE
	.align		4
.L_3:
        /*0018*/ 	.byte	0x04, 0x11
        /*001a*/ 	.short	(.L_5 - .L_4)
	.align		4
.L_4:
        /*001c*/ 	.word	index@(triton_poi_fused_convolution_14)
        /*0020*/ 	.word	0x00000000


	//----- nvinfo : EIATTR_MIN_STACK_SIZE
	.align		4
.L_5:
        /*0024*/ 	.byte	0x04, 0x12
        /*0026*/ 	.short	(.L_7 - .L_6)
	.align		4
.L_6:
        /*0028*/ 	.word	index@(triton_poi_fused_convolution_14)
        /*002c*/ 	.word	0x00000000
.L_7:


//--------------------- .nv.info.triton_poi_fused_convolution_14 --------------------------
	.section	.nv.info.triton_poi_fused_convolution_14,"",@"SHT_CUDA_INFO"
	.sectionflags	@""
	.align	4


	//----- nvinfo : EIATTR_CUDA_API_VERSION
	.align		4
        /*0000*/ 	.byte	0x04, 0x37
        /*0002*/ 	.short	(.L_9 - .L_8)
.L_8:
        /*0004*/ 	.word	0x0000007c


	//----- nvinfo : EIATTR_KPARAM_INFO
	.align		4
.L_9:
        /*0008*/ 	.byte	0x04, 0x17
        /*000a*/ 	.short	(.L_11 - .L_10)
.L_10:
        /*000c*/ 	.word	0x00000000
        /*0010*/ 	.short	0x0004
        /*0012*/ 	.short	0x001c
        /*0014*/ 	.byte	0x00, 0xf0, 0x11, 0x00


	//----- nvinfo : EIATTR_KPARAM_INFO
	.align		4
.L_11:
        /*0018*/ 	.byte	0x04, 0x17
        /*001a*/ 	.short	(.L_13 - .L_12)
.L_12:
        /*001c*/ 	.word	0x00000000
        /*0020*/ 	.short	0x0003
        /*0022*/ 	.short	0x0018
        /*0024*/ 	.byte	0x00, 0xf0, 0x11, 0x00


	//----- nvinfo : EIATTR_KPARAM_INFO
	.align		4
.L_13:
        /*0028*/ 	.byte	0x04, 0x17
        /*002a*/ 	.short	(.L_15 - .L_14)
.L_14:
        /*002c*/ 	.word	0x00000000
        /*0030*/ 	.short	0x0002
        /*0032*/ 	.short	0x0010
        /*0034*/ 	.byte	0x00, 0xf4, 0x21, 0x00


	//----- nvinfo : EIATTR_KPARAM_INFO
	.align		4
.L_15:
        /*0038*/ 	.byte	0x04, 0x17
        /*003a*/ 	.short	(.L_17 - .L_16)
.L_16:
        /*003c*/ 	.word	0x00000000
        /*0040*/ 	.short	0x0001
        /*0042*/ 	.short	0x0008
        /*0044*/ 	.byte	0x00, 0xf4, 0x21, 0x00


	//----- nvinfo : EIATTR_KPARAM_INFO
	.align		4
.L_17:
        /*0048*/ 	.byte	0x04, 0x17
        /*004a*/ 	.short	(.L_19 - .L_18)
.L_18:
        /*004c*/ 	.word	0x00000000
        /*0050*/ 	.short	0x0000
        /*0052*/ 	.short	0x0000
        /*0054*/ 	.byte	0x00, 0xf4, 0x21, 0x00


	//----- nvinfo : EIATTR_SPARSE_MMA_MASK
	.align		4
.L_19:
        /*0058*/ 	.byte	0x03, 0x50
        /*005a*/ 	.short	0x0000


	//----- nvinfo : EIATTR_MAXREG_COUNT
	.align		4
        /*005c*/ 	.byte	0x03, 0x1b
        /*005e*/ 	.short	0x00ff


	//----- nvinfo : EIATTR_EXIT_INSTR_OFFSETS
	.align		4
        /*0060*/ 	.byte	0x04, 0x1c
        /*0062*/ 	.short	(.L_21 - .L_20)


	//   ....[0]....
.L_20:
        /*0064*/ 	.word	0x00000590


	//   ....[1]....
        /*0068*/ 	.word	0x000005b0


	//----- nvinfo : EIATTR_REQNTID
	.align		4
.L_21:
        /*006c*/ 	.byte	0x04, 0x10
        /*006e*/ 	.short	(.L_23 - .L_22)
.L_22:
        /*0070*/ 	.word	0x00000080
        /*0074*/ 	.word	0x00000001
        /*0078*/ 	.word	0x00000001


	//----- nvinfo : EIATTR_CBANK_PARAM_SIZE
	.align		4
.L_23:
        /*007c*/ 	.byte	0x03, 0x19
        /*007e*/ 	.short	0x0020


	//----- nvinfo : EIATTR_PARAM_CBANK
	.align		4
        /*0080*/ 	.byte	0x04, 0x0a
        /*0082*/ 	.short	(.L_25 - .L_24)
	.align		4
.L_24:
        /*0084*/ 	.word	index@(.nv.constant0.triton_poi_fused_convolution_14)
        /*0088*/ 	.short	0x0210
        /*008a*/ 	.short	0x0020


	//----- nvinfo : EIATTR_SW_WAR
	.align		4
.L_25:
        /*008c*/ 	.byte	0x04, 0x36
        /*008e*/ 	.short	(.L_27 - .L_26)
.L_26:
        /*0090*/ 	.word	0x00000008
.L_27:


//--------------------- .nv.callgraph             --------------------------
	.section	.nv.callgraph,"",@"SHT_CUDA_CALLGRAPH"
	.align	4
	.sectionentsize	8
	.align		4
        /*0000*/ 	.word	0x00000000
	.align		4
        /*0004*/ 	.word	0xffffffff
	.align		4
        /*0008*/ 	.word	0x00000000
	.align		4
        /*000c*/ 	.word	0xfffffffe
	.align		4
        /*0010*/ 	.word	0x00000000
	.align		4
        /*0014*/ 	.word	0xfffffffd
	.align		4
        /*0018*/ 	.word	0x00000000
	.align		4
        /*001c*/ 	.word	0xfffffffc


//--------------------- .text.triton_poi_fused_convolution_14 --------------------------
	.section	.text.triton_poi_fused_convolution_14,"ax",@progbits
	.sectionflags	@"SHF_BARRIERS=1"
	.align	128
        .global         triton_poi_fused_convolution_14
        .type           triton_poi_fused_convolution_14,@function
        .size           triton_poi_fused_convolution_14,(.L_x_1 - triton_poi_fused_convolution_14)
        .other          triton_poi_fused_convolution_14,@"STO_CUDA_ENTRY STV_DEFAULT"
triton_poi_fused_convolution_14:
.text.triton_poi_fused_convolution_14:
[----:B------:R-:W0:Y:S02]  /*0000*/  LDC R1, c[0x0][0x28] ;  /* 0x00000a00ff017b82 */ /* 0x000e240000000800 */
[----:B------:R-:W1:Y:S01]  /*0010*/  S2R R3, SR_CTAID.X ;  /* 0x0000000000037919 */ /* 0x000e620000002500 */
[----:B------:R-:W2:Y:S01]  /*0020*/  LDC.64 R4, c[0x0][0x210] ;  /* 0x00008400ff047b82 */ /* 0x000ea20000000a00 */
[----:B------:R-:W-:Y:S02]  /*0030*/  CS2R R16, SRZ ;  /* 0x0000000000107805 */ /* 0x000fe4000001ff00 */
[----:B------:R-:W-:Y:S01]  /*0040*/  CS2R R18, SRZ ;  /* 0x0000000000127805 */ /* 0x000fe2000001ff00 */
[----:B------:R-:W3:Y:S01]  /*0050*/  S2R R10, SR_TID.X ;  /* 0x00000000000a7919 */ /* 0x000ee20000002100 */
[----:B------:R-:W-:Y:S01]  /*0060*/  ULDC.64 UR6, c[0x0][0x208] ;  /* 0x0000820000067ab9 */ /* 0x000fe20000000a00 */
[----:B------:R-:W4:Y:S01]  /*0070*/  S2R R21, SR_CTAID.Y ;  /* 0x0000000000157919 */ /* 0x000f220000002600 */
[----:B-1----:R-:W-:Y:S02]  /*0080*/  IMAD.SHL.U32 R3, R3, 0x20, RZ ;  /* 0x0000002003037824 */ /* 0x002fe400078e00ff */
[----:B---3--:R-:W-:Y:S01]  /*0090*/  IMAD.SHL.U32 R2, R10, 0x4, RZ ;  /* 0x000000040a027824 */ /* 0x008fe200078e00ff */
[----:B------:R-:W-:Y:S01]  /*00a0*/  SHF.R.U32.HI R0, RZ, 0x3, R10 ;  /* 0x00000003ff007819 */ /* 0x000fe2000001160a */
[----:B----4-:R-:W-:-:S03]  /*00b0*/  IMAD.SHL.U32 R21, R21, 0x20, RZ ;  /* 0x0000002015157824 */ /* 0x010fc600078e00ff */
[----:B------:R-:W-:Y:S02]  /*00c0*/  LOP3.LUT R7, R3, 0x1c, R2, 0xf8, !PT ;  /* 0x0000001c03077812 */ /* 0x000fe400078ef802 */
[----:B------:R-:W-:Y:S02]  /*00d0*/  SGXT.U32 R0, R0, 0x4 ;  /* 0x000000040000781a */ /* 0x000fe40000000000 */
[----:B------:R-:W-:Y:S02]  /*00e0*/  ISETP.GE.AND P0, PT, R7, 0x100, PT ;  /* 0x000001000700780c */ /* 0x000fe40003f06270 */
[----:B------:R-:W-:Y:S02]  /*00f0*/  LOP3.LUT R6, R21, R0, RZ, 0xfc, !PT ;  /* 0x0000000015067212 */ /* 0x000fe400078efcff */
[----:B------:R-:W-:Y:S02]  /*0100*/  LOP3.LUT R8, R21, 0x10, R0, 0xfe, !PT ;  /* 0x0000001015087812 */ /* 0x000fe400078efe00 */
[C---:B------:R-:W-:Y:S01]  /*0110*/  ISETP.LT.AND P1, PT, R6.reuse, 0x100, !P0 ;  /* 0x000001000600780c */ /* 0x040fe20004721270 */
[--C-:B------:R-:W-:Y:S01]  /*0120*/  IMAD R9, R6, 0x100, R7.reuse ;  /* 0x0000010006097824 */ /* 0x100fe200078e0207 */
[C---:B------:R-:W-:Y:S01]  /*0130*/  ISETP.LT.AND P0, PT, R8.reuse, 0x100, !P0 ;  /* 0x000001000800780c */ /* 0x040fe20004701270 */
[----:B------:R-:W-:-:S02]  /*0140*/  IMAD R11, R8, 0x100, R7 ;  /* 0x00000100080b7824 */ /* 0x000fc400078e0207 */
[--C-:B--2---:R-:W-:Y:S01]  /*0150*/  IMAD.WIDE R6, R9, 0x4, R4.reuse ;  /* 0x0000000409067825 */ /* 0x104fe200078e0204 */
[----:B------:R-:W-:Y:S02]  /*0160*/  CS2R R12, SRZ ;  /* 0x00000000000c7805 */ /* 0x000fe4000001ff00 */
[----:B------:R-:W-:Y:S01]  /*0170*/  CS2R R14, SRZ ;  /* 0x00000000000e7805 */ /* 0x000fe2000001ff00 */
[----:B------:R-:W-:-:S04]  /*0180*/  IMAD.WIDE R8, R11, 0x4, R4 ;  /* 0x000000040b087825 */ /* 0x000fc800078e0204 */
[----:B------:R1:W2:Y:S04]  /*0190*/  @P1 LDG.E.128 R16, desc[UR6][R6.64] ;  /* 0x0000000606101981 */ /* 0x0002a8000c1e1d00 */
[----:B------:R3:W4:Y:S01]  /*01a0*/  @P0 LDG.E.128 R12, desc[UR6][R8.64] ;  /* 0x00000006080c0981 */ /* 0x000722000c1e1d00 */
[----:B------:R-:W5:Y:S01]  /*01b0*/  S2UR UR5, SR_CgaCtaId ;  /* 0x00000000000579c3 */ /* 0x000f620000008800 */
[----:B------:R-:W-:Y:S01]  /*01c0*/  IMAD.SHL.U32 R4, R10, 0x80, RZ ;  /* 0x000000800a047824 */ /* 0x000fe200078e00ff */
[----:B------:R-:W-:Y:S01]  /*01d0*/  SHF.R.U32.HI R10, RZ, 0x1, R10 ;  /* 0x00000001ff0a7819 */ /* 0x000fe2000001160a */
[----:B------:R-:W-:-:S03]  /*01e0*/  UMOV UR4, 0x400 ;  /* 0x0000040000047882 */ /* 0x000fc60000000000 */
[----:B------:R-:W-:Y:S02]  /*01f0*/  LOP3.LUT R5, R4, 0x380, RZ, 0xc0, !PT ;  /* 0x0000038004057812 */ /* 0x000fe400078ec0ff */
[----:B------:R-:W-:Y:S02]  /*0200*/  LOP3.LUT R23, R10, 0x3c, RZ, 0xc0, !PT ;  /* 0x0000003c0a177812 */ /* 0x000fe400078ec0ff */
[----:B-1----:R-:W-:Y:S02]  /*0210*/  SHF.R.U32.HI R7, RZ, 0x3, R5 ;  /* 0x00000003ff077819 */ /* 0x002fe40000011605 */
[C---:B------:R-:W-:Y:S02]  /*0220*/  LOP3.LUT R6, R5.reuse, R0, RZ, 0xfc, !PT ;  /* 0x0000000005067212 */ /* 0x040fe400078efcff */
[C---:B---3--:R-:W-:Y:S02]  /*0230*/  LOP3.LUT R9, R5.reuse, 0x20, RZ, 0xfc, !PT ;  /* 0x0000002005097812 */ /* 0x048fe400078efcff */
[----:B------:R-:W-:-:S02]  /*0240*/  LOP3.LUT R11, R5, 0x40, RZ, 0xfc, !PT ;  /* 0x00000040050b7812 */ /* 0x000fc400078efcff */
[----:B------:R-:W-:Y:S02]  /*0250*/  LOP3.LUT R7, R7, R5, R0, 0xfe, !PT ;  /* 0x0000000507077212 */ /* 0x000fe400078efe00 */
[----:B------:R-:W-:Y:S02]  /*0260*/  LOP3.LUT R4, R2, 0x1fc, RZ, 0xc0, !PT ;  /* 0x000001fc02047812 */ /* 0x000fe400078ec0ff */
[----:B------:R-:W-:Y:S01]  /*0270*/  LOP3.LUT R5, R5, 0x60, RZ, 0xfc, !PT ;  /* 0x0000006005057812 */ /* 0x000fe200078efcff */
[----:B-----5:R-:W-:Y:S01]  /*0280*/  UPRMT UR4, UR5, 0x654, UR4 ;  /* 0x0000065405047896 */ /* 0x020fe20008000004 */
[-C--:B------:R-:W-:Y:S02]  /*0290*/  LEA.HI R9, R9, R6.reuse, RZ, 0x1d ;  /* 0x0000000609097211 */ /* 0x080fe400078fe8ff */
[-C--:B------:R-:W-:Y:S02]  /*02a0*/  LEA.HI R11, R11, R6.reuse, RZ, 0x1d ;  /* 0x000000060b0b7211 */ /* 0x080fe400078fe8ff */
[----:B------:R-:W-:Y:S01]  /*02b0*/  LEA.HI R5, R5, R6, RZ, 0x1d ;  /* 0x0000000605057211 */ /* 0x000fe200078fe8ff */
[----:B------:R-:W-:Y:S01]  /*02c0*/  IMAD.IADD R6, R4, 0x1, R23 ;  /* 0x0000000104067824 */ /* 0x000fe200078e0217 */
[----:B------:R-:W-:-:S02]  /*02d0*/  LEA R23, R7, UR4, 0x2 ;  /* 0x0000000407177c11 */ /* 0x000fc4000f8e10ff */
[----:B------:R-:W-:Y:S02]  /*02e0*/  LEA R20, R9, UR4, 0x2 ;  /* 0x0000000409147c11 */ /* 0x000fe4000f8e10ff */
[----:B------:R-:W-:Y:S02]  /*02f0*/  LEA R25, R11, UR4, 0x2 ;  /* 0x000000040b197c11 */ /* 0x000fe4000f8e10ff */
[----:B------:R-:W-:Y:S02]  /*0300*/  LEA R22, R5, UR4, 0x2 ;  /* 0x0000000405167c11 */ /* 0x000fe4000f8e10ff */
[----:B------:R-:W-:Y:S02]  /*0310*/  LOP3.LUT R8, R4, 0x200, RZ, 0xfc, !PT ;  /* 0x0000020004087812 */ /* 0x000fe400078efcff */
[----:B------:R-:W-:Y:S02]  /*0320*/  LOP3.LUT R2, R21, 0x1c, R2, 0xf8, !PT ;  /* 0x0000001c15027812 */ /* 0x000fe400078ef802 */
[----:B------:R-:W-:-:S02]  /*0330*/  SHF.R.U32.HI R8, RZ, 0x3, R8 ;  /* 0x00000003ff087819 */ /* 0x000fc40000011608 */
[----:B------:R-:W-:Y:S02]  /*0340*/  SHF.R.S32.HI R21, RZ, 0x1f, R2 ;  /* 0x0000001fff157819 */ /* 0x000fe40000011402 */
[----:B------:R-:W-:Y:S02]  /*0350*/  LOP3.LUT R7, R8, 0x7c, RZ, 0xc0, !PT ;  /* 0x0000007c08077812 */ /* 0x000fe400078ec0ff */
[----:B------:R-:W-:Y:S02]  /*0360*/  LEA R8, R6, UR4, 0x2 ;  /* 0x0000000406087c11 */ /* 0x000fe4000f8e10ff */
[----:B------:R-:W-:Y:S01]  /*0370*/  LEA.HI R21, R21, R2, RZ, 0x6 ;  /* 0x0000000215157211 */ /* 0x000fe200078f30ff */
[----:B------:R-:W-:Y:S01]  /*0380*/  IMAD.IADD R7, R4, 0x1, R7 ;  /* 0x0000000104077824 */ /* 0x000fe200078e0207 */
[----:B------:R-:W-:-:S04]  /*0390*/  ISETP.GE.AND P0, PT, R2, 0x100, PT ;  /* 0x000001000200780c */ /* 0x000fc80003f06270 */
[----:B------:R-:W-:Y:S01]  /*03a0*/  LEA R7, R7, UR4, 0x2 ;  /* 0x0000000407077c11 */ /* 0x000fe2000f8e10ff */
[----:B--2---:R-:W-:Y:S04]  /*03b0*/  STS [R23], R16 ;  /* 0x0000001017007388 */ /* 0x004fe80000000800 */
[----:B------:R1:W-:Y:S04]  /*03c0*/  STS [R20+0x80], R17 ;  /* 0x0000801114007388 */ /* 0x0003e80000000800 */
[----:B------:R-:W-:Y:S04]  /*03d0*/  STS [R25+0x100], R18 ;  /* 0x0001001219007388 */ /* 0x000fe80000000800 */
[----:B------:R2:W-:Y:S01]  /*03e0*/  STS [R22+0x180], R19 ;  /* 0x0001801316007388 */ /* 0x0005e20000000800 */
[----:B-1----:R-:W1:Y:S03]  /*03f0*/  LDC.64 R16, c[0x0][0x220] ;  /* 0x00008800ff107b82 */ /* 0x002e660000000a00 */
[----:B----4-:R3:W-:Y:S04]  /*0400*/  STS [R23+0x40], R12 ;  /* 0x0000400c17007388 */ /* 0x0107e80000000800 */
[----:B------:R4:W-:Y:S01]  /*0410*/  STS [R20+0xc0], R13 ;  /* 0x0000c00d14007388 */ /* 0x0009e20000000800 */
[----:B--2---:R-:W2:Y:S03]  /*0420*/  LDC.64 R18, c[0x0][0x218] ;  /* 0x00008600ff127b82 */ /* 0x004ea60000000a00 */
[----:B------:R-:W-:Y:S01]  /*0430*/  STS [R25+0x140], R14 ;  /* 0x0001400e19007388 */ /* 0x000fe20000000800 */
[C---:B---3--:R-:W-:Y:S01]  /*0440*/  IMAD.SHL.U32 R12, R21.reuse, 0x100, RZ ;  /* 0x00000100150c7824 */ /* 0x048fe200078e00ff */
[----:B------:R-:W-:-:S02]  /*0450*/  LOP3.LUT R21, R21, 0xffffffc0, RZ, 0xc0, !PT ;  /* 0xffffffc015157812 */ /* 0x000fc400078ec0ff */
[----:B------:R3:W-:Y:S02]  /*0460*/  STS [R22+0x1c0], R15 ;  /* 0x0001c00f16007388 */ /* 0x0007e40000000800 */
[----:B----4-:R-:W-:Y:S01]  /*0470*/  LOP3.LUT R13, R12, 0xffffc000, RZ, 0xc0, !PT ;  /* 0xffffc0000c0d7812 */ /* 0x010fe200078ec0ff */
[----:B------:R-:W-:Y:S01]  /*0480*/  BAR.SYNC.DEFER_BLOCKING 0x0 ;  /* 0x0000000000007b1d */ /* 0x000fe20000010000 */
[----:B------:R-:W-:Y:S02]  /*0490*/  LOP3.LUT R12, R3, R0, RZ, 0xfc, !PT ;  /* 0x00000000030c7212 */ /* 0x000fe400078efcff */
[----:B------:R-:W-:Y:S02]  /*04a0*/  LOP3.LUT R0, R3, 0x10, R0, 0xfe, !PT ;  /* 0x0000001003007812 */ /* 0x000fe400078efe00 */
[----:B------:R-:W-:Y:S02]  /*04b0*/  IADD3 R13, R13, R2, -R21 ;  /* 0x000000020d0d7210 */ /* 0x000fe40007ffe815 */
[----:B------:R-:W-:-:S02]  /*04c0*/  ISETP.LT.AND P1, PT, R12, 0x100, !P0 ;  /* 0x000001000c00780c */ /* 0x000fc40004721270 */
[----:B------:R-:W-:Y:S01]  /*04d0*/  ISETP.LT.AND P0, PT, R0, 0x100, !P0 ;  /* 0x000001000000780c */ /* 0x000fe20004701270 */
[--C-:B---3--:R-:W-:Y:S02]  /*04e0*/  IMAD R15, R12, 0x40, R13.reuse ;  /* 0x000000400c0f7824 */ /* 0x108fe400078e020d */
[----:B------:R-:W-:Y:S02]  /*04f0*/  IMAD R21, R0, 0x40, R13 ;  /* 0x0000004000157824 */ /* 0x000fe400078e020d */
[----:B--2---:R-:W-:-:S04]  /*0500*/  IMAD.WIDE R2, R15, 0x4, R18 ;  /* 0x000000040f027825 */ /* 0x004fc800078e0212 */
[----:B------:R-:W-:-:S04]  /*0510*/  IMAD.WIDE R18, R21, 0x4, R18 ;  /* 0x0000000415127825 */ /* 0x000fc800078e0212 */
[--C-:B-1----:R-:W-:Y:S01]  /*0520*/  IMAD.WIDE R12, R15, 0x4, R16.reuse ;  /* 0x000000040f0c7825 */ /* 0x102fe200078e0210 */
[----:B------:R-:W1:Y:S03]  /*0530*/  LDS.128 R8, [R8] ;  /* 0x0000000008087984 */ /* 0x000e660000000c00 */
[----:B------:R-:W-:Y:S01]  /*0540*/  IMAD.WIDE R16, R21, 0x4, R16 ;  /* 0x0000000415107825 */ /* 0x000fe200078e0210 */
[----:B------:R-:W2:Y:S04]  /*0550*/  LDS.128 R4, [R7+0x800] ;  /* 0x0008000007047984 */ /* 0x000ea80000000c00 */
[----:B-1----:R1:W-:Y:S04]  /*0560*/  @P1 STG.E.128 desc[UR6][R2.64], R8 ;  /* 0x0000000802001986 */ /* 0x0023e8000c101d06 */
[----:B--2---:R1:W-:Y:S04]  /*0570*/  @P0 STG.E.128 desc[UR6][R18.64], R4 ;  /* 0x0000000412000986 */ /* 0x0043e8000c101d06 */
[----:B------:R1:W-:Y:S01]  /*0580*/  @P1 STG.E.128 desc[UR6][R12.64], R8 ;  /* 0x000000080c001986 */ /* 0x0003e2000c101d06 */
[----:B------:R-:W-:Y:S05]  /*0590*/  @!P0 EXIT ;  /* 0x000000000000894d */ /* 0x000fea0003800000 */
[----:B------:R-:W-:Y:S01]  /*05a0*/  STG.E.128 desc[UR6][R16.64], R4 ;  /* 0x0000000410007986 */ /* 0x000fe2000c101d06 */
[----:B------:R-:W-:Y:S05]  /*05b0*/  EXIT ;  /* 0x000000000000794d */ /* 0x000fea0003800000 */
.L_x_0:
[----:B------:R-:W-:-:S00]  /*05c0*/  BRA `(.L_x_0) ;  /* 0xfffffffc00fc7947 */ /* 0x000fc0000383ffff */
[----:B------:R-:W-:-:S00]  /*05d0*/  NOP ;  /* 0x0000000000007918 */ /* 0x000fc00000000000 */
        /* <DEDUP_REMOVED lines=10> */
.L_x_1:


//--------------------- .nv.shared.triton_poi_fused_convolution_14 --------------------------
	.section	.nv.shared.triton_poi_fused_convolution_14,"aw",@nobits
	.sectionflags	@""
	.align	16
	.zero		1024


//--------------------- .nv.constant0.triton_poi_fused_convolution_14 --------------------------
	.section	.nv.constant0.triton_poi_fused_convolution_14,"a",@progbits
	.sectionflags	@""
	.align	4
.nv.constant0.triton_poi_fused_convolution_14:
	.zero		560
